	.headerflags	@"EF_CUDA_TEXMODE_UNIFIED EF_CUDA_64BIT_ADDRESS EF_CUDA_ACCELERATORS EF_CUDA_SM90 EF_CUDA_VIRTUAL_SM(EF_CUDA_SM90)"
	.elftype	@"ET_EXEC"


//--------------------- .nv.info                  --------------------------
	.section	.nv.info,"",@"SHT_CUDA_INFO"
	.align	4


	//----- nvinfo : EIATTR_REGCOUNT
	.align		4
        /*0000*/ 	.byte	0x04, 0x2f
        /*0002*/ 	.short	(.L_3 - .L_2)
	.align		4
.L_2:
        /*0004*/ 	.word	index@(triton_poi_fused__native_batch_norm_legit_no_training_add_37)
        /*0008*/ 	.word	0x00000016


	//----- nvinfo : EIATTR_MIN_STACK_SIZE
	.align		4
.L_3:
        /*000c*/ 	.byte	0x04, 0x12
        /*000e*/ 	.short	(.L_5 - .L_4)
	.align		4
.L_4:
        /*0010*/ 	.word	index@(triton_poi_fused__native_batch_norm_legit_no_training_add_37)
        /*0014*/ 	.word	0x00000000


	//----- nvinfo : EIATTR_FRAME_SIZE
	.align		4
.L_5:
        /*0018*/ 	.byte	0x04, 0x11
        /*001a*/ 	.short	(.L_7 - .L_6)
	.align		4
.L_6:
        /*001c*/ 	.word	index@(triton_poi_fused__native_batch_norm_legit_no_training_add_37)
        /*0020*/ 	.word	0x00000000


	//----- nvinfo : EIATTR_MIN_STACK_SIZE
	.align		4
.L_7:
        /*0024*/ 	.byte	0x04, 0x12
        /*0026*/ 	.short	(.L_9 - .L_8)
	.align		4
.L_8:
        /*0028*/ 	.word	index@(triton_poi_fused__native_batch_norm_legit_no_training_add_37)
        /*002c*/ 	.word	0x00000000
.L_9:


//--------------------- .nv.info.triton_poi_fused__native_batch_norm_legit_no_training_add_37 --------------------------
	.section	.nv.info.triton_poi_fused__native_batch_norm_legit_no_training_add_37,"",@"SHT_CUDA_INFO"
	.sectionflags	@""
	.align	4


	//----- nvinfo : EIATTR_CUDA_API_VERSION
	.align		4
        /*0000*/ 	.byte	0x04, 0x37
        /*0002*/ 	.short	(.L_11 - .L_10)
.L_10:
        /*0004*/ 	.word	0x0000007c


	//----- nvinfo : EIATTR_KPARAM_INFO
	.align		4
.L_11:
        /*0008*/ 	.byte	0x04, 0x17
        /*000a*/ 	.short	(.L_13 - .L_12)
.L_12:
        /*000c*/ 	.word	0x00000000
        /*0010*/ 	.short	0x0007
        /*0012*/ 	.short	0x0038
        /*0014*/ 	.byte	0x00, 0xf0, 0x11, 0x00


	//----- nvinfo : EIATTR_KPARAM_INFO
	.align		4
.L_13:
        /*0018*/ 	.byte	0x04, 0x17
        /*001a*/ 	.short	(.L_15 - .L_14)
.L_14:
        /*001c*/ 	.word	0x00000000
        /*0020*/ 	.short	0x0006
        /*0022*/ 	.short	0x0030
        /*0024*/ 	.byte	0x00, 0xf4, 0x21, 0x00


	//----- nvinfo : EIATTR_KPARAM_INFO
	.align		4
.L_15:
        /*0028*/ 	.byte	0x04, 0x17
        /*002a*/ 	.short	(.L_17 - .L_16)
.L_16:
        /*002c*/ 	.word	0x00000000
        /*0030*/ 	.short	0x0005
        /*0032*/ 	.short	0x0028
        /*0034*/ 	.byte	0x00, 0xf4, 0x21, 0x00


	//----- nvinfo : EIATTR_KPARAM_INFO
	.align		4
.L_17:
        /*0038*/ 	.byte	0x04, 0x17
        /*003a*/ 	.short	(.L_19 - .L_18)
.L_18:
        /*003c*/ 	.word	0x00000000
        /*0040*/ 	.short	0x0004
        /*0042*/ 	.short	0x0020
        /*0044*/ 	.byte	0x00, 0xf4, 0x21, 0x00


	//----- nvinfo : EIATTR_KPARAM_INFO
	.align		4
.L_19:
        /*0048*/ 	.byte	0x04, 0x17
        /*004a*/ 	.short	(.L_21 - .L_20)
.L_20:
        /*004c*/ 	.word	0x00000000
        /*0050*/ 	.short	0x0003
        /*0052*/ 	.short	0x0018
        /*0054*/ 	.byte	0x00, 0xf4, 0x21, 0x00


	//----- nvinfo : EIATTR_KPARAM_INFO
	.align		4
.L_21:
        /*0058*/ 	.byte	0x04, 0x17
        /*005a*/ 	.short	(.L_23 - .L_22)
.L_22:
        /*005c*/ 	.word	0x00000000
        /*0060*/ 	.short	0x0002
        /*0062*/ 	.short	0x0010
        /*0064*/ 	.byte	0x00, 0xf4, 0x21, 0x00


	//----- nvinfo : EIATTR_KPARAM_INFO
	.align		4
.L_23:
        /*0068*/ 	.byte	0x04, 0x17
        /*006a*/ 	.short	(.L_25 - .L_24)
.L_24:
        /*006c*/ 	.word	0x00000000
        /*0070*/ 	.short	0x0001
        /*0072*/ 	.short	0x0008
        /*0074*/ 	.byte	0x00, 0xf4, 0x21, 0x00


	//----- nvinfo : EIATTR_KPARAM_INFO
	.align		4
.L_25:
        /*0078*/ 	.byte	0x04, 0x17
        /*007a*/ 	.short	(.L_27 - .L_26)
.L_26:
        /*007c*/ 	.word	0x00000000
        /*0080*/ 	.short	0x0000
        /*0082*/ 	.short	0x0000
        /*0084*/ 	.byte	0x00, 0xf4, 0x21, 0x00


	//----- nvinfo : EIATTR_SPARSE_MMA_MASK
	.align		4
.L_27:
        /*0088*/ 	.byte	0x03, 0x50
        /*008a*/ 	.short	0x0000


	//----- nvinfo : EIATTR_MAXREG_COUNT
	.align		4
        /*008c*/ 	.byte	0x03, 0x1b
        /*008e*/ 	.short	0x00ff


	//----- nvinfo : EIATTR_EXIT_INSTR_OFFSETS
	.align		4
        /*0090*/ 	.byte	0x04, 0x1c
        /*0092*/ 	.short	(.L_29 - .L_28)


	//   ....[0]....
.L_28:
        /*0094*/ 	.word	0x00000320


	//   ....[1]....
        /*0098*/ 	.word	0x00000340


	//----- nvinfo : EIATTR_REQNTID
	.align		4
.L_29:
        /*009c*/ 	.byte	0x04, 0x10
        /*009e*/ 	.short	(.L_31 - .L_30)
.L_30:
        /*00a0*/ 	.word	0x00000080
        /*00a4*/ 	.word	0x00000001
        /*00a8*/ 	.word	0x00000001


	//----- nvinfo : EIATTR_CBANK_PARAM_SIZE
	.align		4
.L_31:
        /*00ac*/ 	.byte	0x03, 0x19
        /*00ae*/ 	.short	0x003c


	//----- nvinfo : EIATTR_PARAM_CBANK
	.align		4
        /*00b0*/ 	.byte	0x04, 0x0a
        /*00b2*/ 	.short	(.L_33 - .L_32)
	.align		4
.L_32:
        /*00b4*/ 	.word	index@(.nv.constant0.triton_poi_fused__native_batch_norm_legit_no_training_add_37)
        /*00b8*/ 	.short	0x0210
        /*00ba*/ 	.short	0x003c


	//----- nvinfo : EIATTR_SW_WAR
	.align		4
.L_33:
        /*00bc*/ 	.byte	0x04, 0x36
        /*00be*/ 	.short	(.L_35 - .L_34)
.L_34:
        /*00c0*/ 	.word	0x00000008
.L_35:


//--------------------- .nv.callgraph             --------------------------
	.section	.nv.callgraph,"",@"SHT_CUDA_CALLGRAPH"
	.align	4
	.sectionentsize	8
	.align		4
        /*0000*/ 	.word	0x00000000
	.align		4
        /*0004*/ 	.word	0xffffffff
	.align		4
        /*0008*/ 	.word	0x00000000
	.align		4
        /*000c*/ 	.word	0xfffffffe
	.align		4
        /*0010*/ 	.word	0x00000000
	.align		4
        /*0014*/ 	.word	0xfffffffd
	.align		4
        /*0018*/ 	.word	0x00000000
	.align		4
        /*001c*/ 	.word	0xfffffffc


//--------------------- .nv.constant4             --------------------------
	.section	.nv.constant4,"a",@progbits
	.align	8
	.align		8
.nv.constant4:
        /*0000*/ 	.dword	_$_str
	.align		8
        /*0008*/ 	.dword	_$_str_$_2


//--------------------- .text.triton_poi_fused__native_batch_norm_legit_no_training_add_37 --------------------------
	.section	.text.triton_poi_fused__native_batch_norm_legit_no_training_add_37,"ax",@progbits
	.align	128
        .global         triton_poi_fused__native_batch_norm_legit_no_training_add_37
        .type           triton_poi_fused__native_batch_norm_legit_no_training_add_37,@function
        .size           triton_poi_fused__native_batch_norm_legit_no_training_add_37,(.L_x_1 - triton_poi_fused__native_batch_norm_legit_no_training_add_37)
        .other          triton_poi_fused__native_batch_norm_legit_no_training_add_37,@"STO_CUDA_ENTRY STV_DEFAULT"
triton_poi_fused__native_batch_norm_legit_no_training_add_37:
.text.triton_poi_fused__native_batch_norm_legit_no_training_add_37:
[----:B------:R-:W0:Y:S01]  /*0000*/  LDC R1, c[0x0][0x28] ;  /* 0x00000a00ff017b82 */ /* 0x000e220000000800 */
[----:B------:R-:W1:Y:S07]  /*0010*/  S2R R0, SR_TID.X ;  /* 0x0000000000007919 */ /* 0x000e6e0000002100 */
[----:B------:R-:W2:Y:S01]  /*0020*/  LDC.64 R12, c[0x0][0x228] ;  /* 0x00008a00ff0c7b82 */ /* 0x000ea20000000a00 */
[----:B------:R-:W-:Y:S01]  /*0030*/  ULDC.64 UR4, c[0x0][0x208] ;  /* 0x0000820000047ab9 */ /* 0x000fe20000000a00 */
[----:B------:R-:W3:Y:S06]  /*0040*/  S2R R3, SR_CTAID.X ;  /* 0x0000000000037919 */ /* 0x000eec0000002500 */
[----:B------:R-:W4:Y:S08]  /*0050*/  LDC.64 R8, c[0x0][0x218] ;  /* 0x00008600ff087b82 */ /* 0x000f300000000a00 */
[----:B------:R-:W5:Y:S08]  /*0060*/  LDC.64 R10, c[0x0][0x220] ;  /* 0x00008800ff0a7b82 */ /* 0x000f700000000a00 */
[----:B------:R-:W5:Y:S01]  /*0070*/  LDC.64 R14, c[0x0][0x230] ;  /* 0x00008c00ff0e7b82 */ /* 0x000f620000000a00 */
[----:B-1----:R-:W-:-:S07]  /*0080*/  LOP3.LUT R0, R0, 0x7f, RZ, 0xc0, !PT ;  /* 0x0000007f00007812 */ /* 0x002fce00078ec0ff */
[----:B------:R-:W1:Y:S01]  /*0090*/  LDC.64 R16, c[0x0][0x238] ;  /* 0x00008e00ff107b82 */ /* 0x000e620000000a00 */
[----:B---3--:R-:W-:-:S04]  /*00a0*/  LEA R0, R3, R0, 0x7 ;  /* 0x0000000003007211 */ /* 0x008fc800078e38ff */
[C---:B------:R-:W-:Y:S01]  /*00b0*/  ISETP.GE.AND P2, PT, R0.reuse, 0x2c00, PT ;  /* 0x00002c000000780c */ /* 0x040fe20003f46270 */
[----:B------:R-:W-:Y:S02]  /*00c0*/  IMAD.HI R2, R0, 0x2e8ba2e9, RZ ;  /* 0x2e8ba2e900027827 */ /* 0x000fe400078e02ff */
[----:B------:R-:W3:Y:S03]  /*00d0*/  LDC.64 R4, c[0x0][0x210] ;  /* 0x00008400ff047b82 */ /* 0x000ee60000000a00 */
[----:B------:R-:W-:-:S04]  /*00e0*/  SHF.R.U32.HI R3, RZ, 0x1f, R2 ;  /* 0x0000001fff037819 */ /* 0x000fc80000011602 */
[----:B------:R-:W-:-:S05]  /*00f0*/  LEA.HI.SX32 R3, R2, R3, 0x1b ;  /* 0x0000000302037211 */ /* 0x000fca00078fdaff */
[----:B------:R-:W-:Y:S01]  /*0100*/  IMAD R19, R3, -0xb0, R0 ;  /* 0xffffff5003137824 */ /* 0x000fe200078e0200 */
[----:B------:R-:W-:-:S03]  /*0110*/  CS2R R2, SRZ ;  /* 0x0000000000027805 */ /* 0x000fc6000001ff00 */
[----:B--2---:R-:W-:-:S05]  /*0120*/  IMAD.WIDE R12, R19, 0x4, R12 ;  /* 0x00000004130c7825 */ /* 0x004fca00078e020c */
[----:B------:R2:W3:Y:S01]  /*0130*/  @!P2 LDG.E.EL R2, desc[UR4][R12.64] ;  /* 0x000000040c02a981 */ /* 0x0004e2000c2e1900 */
[----:B------:R-:W-:Y:S01]  /*0140*/  CS2R R6, SRZ ;  /* 0x0000000000067805 */ /* 0x000fe2000001ff00 */
[----:B----4-:R-:W-:Y:S01]  /*0150*/  IMAD.WIDE R8, R0, 0x4, R8 ;  /* 0x0000000400087825 */ /* 0x010fe200078e0208 */
[----:B------:R-:W-:-:S03]  /*0160*/  HFMA2.MMA R18, -RZ, RZ, 0, 0 ;  /* 0x00000000ff127435 */ /* 0x000fc600000001ff */
[C---:B-----5:R-:W-:Y:S01]  /*0170*/  IMAD.WIDE R10, R19.reuse, 0x4, R10 ;  /* 0x00000004130a7825 */ /* 0x060fe200078e020a */
[----:B------:R4:W5:Y:S04]  /*0180*/  @!P2 LDG.E R6, desc[UR4][R8.64] ;  /* 0x000000040806a981 */ /* 0x000968000c1e1900 */
[----:B------:R3:W5:Y:S01]  /*0190*/  @!P2 LDG.E.EL R3, desc[UR4][R10.64] ;  /* 0x000000040a03a981 */ /* 0x000762000c2e1900 */
[----:B0-2---:R-:W-:-:S04]  /*01a0*/  IMAD.WIDE R12, R19, 0x4, R14 ;  /* 0x00000004130c7825 */ /* 0x005fc800078e020e */
[----:B-1----:R-:W-:Y:S01]  /*01b0*/  IMAD.WIDE R14, R19, 0x4, R16 ;  /* 0x00000004130e7825 */ /* 0x002fe200078e0210 */
[----:B------:R-:W-:Y:S01]  /*01c0*/  MOV R16, RZ ;  /* 0x000000ff00107202 */ /* 0x000fe20000000f00 */
[----:B------:R-:W2:Y:S01]  /*01d0*/  @!P2 LDG.E.EL R7, desc[UR4][R12.64] ;  /* 0x000000040c07a981 */ /* 0x000ea2000c2e1900 */
[----:B----4-:R-:W0:Y:S01]  /*01e0*/  LDC.64 R8, c[0x0][0x240] ;  /* 0x00009000ff087b82 */ /* 0x010e220000000a00 */
[----:B---3--:R-:W-:Y:S02]  /*01f0*/  IMAD.WIDE R4, R0, 0x4, R4 ;  /* 0x0000000400047825 */ /* 0x008fe400078e0204 */
[----:B------:R-:W2:Y:S04]  /*0200*/  @!P2 LDG.E.EL R18, desc[UR4][R14.64] ;  /* 0x000000040e12a981 */ /* 0x000ea8000c2e1900 */
[----:B------:R-:W3:Y:S01]  /*0210*/  @!P2 LDG.E R16, desc[UR4][R4.64] ;  /* 0x000000040410a981 */ /* 0x000ee2000c1e1900 */
[----:B------:R-:W-:Y:S01]  /*0220*/  HFMA2.MMA R11, -RZ, RZ, 1.625, 0 ;  /* 0x3e800000ff0b7435 */ /* 0x000fe200000001ff */
[----:B------:R-:W-:-:S04]  /*0230*/  FADD R2, R2, 9.9999997473787516356e-06 ;  /* 0x3727c5ac02027421 */ /* 0x000fc80000000000 */
[----:B------:R-:W1:Y:S01]  /*0240*/  MUFU.SQRT R10, R2 ;  /* 0x00000002000a7308 */ /* 0x000e620000002000 */
[----:B-----5:R-:W-:Y:S01]  /*0250*/  FADD R3, -R3, R6 ;  /* 0x0000000603037221 */ /* 0x020fe20000000100 */
[C---:B-1----:R-:W-:Y:S02]  /*0260*/  FSETP.GT.AND P0, PT, R10.reuse, 8.50705917302346158658e+37, PT ;  /* 0x7e8000000a00780b */ /* 0x042fe40003f04000 */
[----:B------:R-:W-:Y:S02]  /*0270*/  FSETP.GEU.AND P1, PT, R10, 1.175494350822287508e-38, PT ;  /* 0x008000000a00780b */ /* 0x000fe40003f2e000 */
[----:B------:R-:W-:-:S09]  /*0280*/  FSEL R11, R11, 1, P0 ;  /* 0x3f8000000b0b7808 */ /* 0x000fd20000000000 */
[----:B------:R-:W-:Y:S02]  /*0290*/  @P0 FMUL R10, R10, 0.25 ;  /* 0x3e8000000a0a0820 */ /* 0x000fe40000400000 */
[----:B------:R-:W-:Y:S02]  /*02a0*/  @!P1 FMUL R11, R11, 16777216 ;  /* 0x4b8000000b0b9820 */ /* 0x000fe40000400000 */
[----:B------:R-:W-:-:S06]  /*02b0*/  @!P1 FMUL R10, R10, 16777216 ;  /* 0x4b8000000a0a9820 */ /* 0x000fcc0000400000 */
[----:B------:R-:W1:Y:S02]  /*02c0*/  MUFU.RCP R10, R10 ;  /* 0x0000000a000a7308 */ /* 0x000e640000001000 */
[----:B-1----:R-:W-:-:S04]  /*02d0*/  FMUL R2, R10, R11 ;  /* 0x0000000b0a027220 */ /* 0x002fc80000400000 */
[----:B------:R-:W-:-:S04]  /*02e0*/  FMUL R3, R3, R2 ;  /* 0x0000000203037220 */ /* 0x000fc80000400000 */
[----:B--2---:R-:W-:Y:S01]  /*02f0*/  FFMA R7, R3, R7, R18 ;  /* 0x0000000703077223 */ /* 0x004fe20000000012 */
[----:B0-----:R-:W-:-:S04]  /*0300*/  IMAD.WIDE R2, R0, 0x4, R8 ;  /* 0x0000000400027825 */ /* 0x001fc800078e0208 */
[----:B---3--:R-:W-:Y:S01]  /*0310*/  FADD R7, R7, R16 ;  /* 0x0000001007077221 */ /* 0x008fe20000000000 */
[----:B------:R-:W-:Y:S06]  /*0320*/  @P2 EXIT ;  /* 0x000000000000294d */ /* 0x000fec0003800000 */
[----:B------:R-:W-:Y:S01]  /*0330*/  STG.E desc[UR4][R2.64], R7 ;  /* 0x0000000702007986 */ /* 0x000fe2000c101904 */
[----:B------:R-:W-:Y:S05]  /*0340*/  EXIT ;  /* 0x000000000000794d */ /* 0x000fea0003800000 */
.L_x_0:
[----:B------:R-:W-:-:S00]  /*0350*/  BRA `(.L_x_0) ;  /* 0xfffffffc00fc7947 */ /* 0x000fc0000383ffff */
[----:B------:R-:W-:-:S00]  /*0360*/  NOP ;  /* 0x0000000000007918 */ /* 0x000fc00000000000 */
        /* <DEDUP_REMOVED lines=9> */
.L_x_1:


//--------------------- .nv.global.init           --------------------------
	.section	.nv.global.init,"aw",@progbits
.nv.global.init:
	.type		_$_str,@object
	.size		_$_str,(_$_str_$_2 - _$_str)
_$_str:
        /*0000*/ 	.byte	0x5f, 0x5f, 0x43, 0x55, 0x44, 0x41, 0x5f, 0x46, 0x54, 0x5a, 0x00
	.type		_$_str_$_2,@object
	.size		_$_str_$_2,(.L_1 - _$_str_$_2)
_$_str_$_2:
        /*000b*/ 	.byte	0x5f, 0x5f, 0x43, 0x55, 0x44, 0x41, 0x5f, 0x50, 0x52, 0x45, 0x43, 0x5f, 0x53, 0x51, 0x52, 0x54
        /*001b*/ 	.byte	0x00
.L_1:


//--------------------- .nv.constant0.triton_poi_fused__native_batch_norm_legit_no_training_add_37 --------------------------
	.section	.nv.constant0.triton_poi_fused__native_batch_norm_legit_no_training_add_37,"a",@progbits
	.sectionflags	@""
	.align	4
.nv.constant0.triton_poi_fused__native_batch_norm_legit_no_training_add_37:
	.zero		588
